//
// Generated by NVIDIA NVVM Compiler
//
// Compiler Build ID: CL-36424714
// Cuda compilation tools, release 13.0, V13.0.88
// Based on NVVM 20.0.0
//

.version 9.0
.target sm_100
.address_size 64

	// .globl	vectorAdd

.visible .entry vectorAdd(
	.param .u64 .ptr .align 1 vectorAdd_param_0,
	.param .u64 .ptr .align 1 vectorAdd_param_1,
	.param .u64 .ptr .align 1 vectorAdd_param_2,
	.param .u32 vectorAdd_param_3
)
{
	.reg .pred 	%p<2>;
	.reg .b32 	%r<6>;
	.reg .b32 	%f<4>;
	.reg .b64 	%rd<11>;

	ld.param.u64 	%rd1, [vectorAdd_param_0];
	ld.param.u64 	%rd2, [vectorAdd_param_1];
	ld.param.u64 	%rd3, [vectorAdd_param_2];
	ld.param.u32 	%r2, [vectorAdd_param_3];
	mov.u32 	%r3, %ntid.x;
	mov.u32 	%r4, %ctaid.x;
	mov.u32 	%r5, %tid.x;
	mad.lo.s32 	%r1, %r3, %r4, %r5;
	setp.ge.s32 	%p1, %r1, %r2;
	@%p1 bra 	$L__BB0_2;
	cvta.to.global.u64 	%rd4, %rd1;
	cvta.to.global.u64 	%rd5, %rd2;
	cvta.to.global.u64 	%rd6, %rd3;
	mul.wide.s32 	%rd7, %r1, 4;
	add.s64 	%rd8, %rd4, %rd7;
	ld.global.f32 	%f1, [%rd8];
	add.s64 	%rd9, %rd5, %rd7;
	ld.global.f32 	%f2, [%rd9];
	add.f32 	%f3, %f1, %f2;
	add.s64 	%rd10, %rd6, %rd7;
	st.global.f32 	[%rd10], %f3;
$L__BB0_2:
	ret;

}
	// .globl	vectorObarvi
.visible .entry vectorObarvi(
	.param .u64 .ptr .align 1 vectorObarvi_param_0,
	.param .u64 .ptr .align 1 vectorObarvi_param_1,
	.param .u64 .ptr .align 1 vectorObarvi_param_2,
	.param .u32 vectorObarvi_param_3
)
{
	.reg .pred 	%p<2>;
	.reg .b16 	%rs<5>;
	.reg .b32 	%r<9>;
	.reg .b64 	%rd<13>;

	ld.param.u64 	%rd1, [vectorObarvi_param_0];
	ld.param.u64 	%rd2, [vectorObarvi_param_1];
	ld.param.u64 	%rd3, [vectorObarvi_param_2];
	ld.param.u32 	%r2, [vectorObarvi_param_3];
	mov.u32 	%r3, %ntid.x;
	mov.u32 	%r4, %ctaid.x;
	mov.u32 	%r5, %tid.x;
	mad.lo.s32 	%r1, %r3, %r4, %r5;
	setp.ge.s32 	%p1, %r1, %r2;
	@%p1 bra 	$L__BB1_2;
	cvta.to.global.u64 	%rd4, %rd2;
	cvta.to.global.u64 	%rd5, %rd3;
	cvta.to.global.u64 	%rd6, %rd1;
	mul.wide.s32 	%rd7, %r1, 4;
	add.s64 	%rd8, %rd6, %rd7;
	shl.b32 	%r6, %r1, 2;
	ld.global.u32 	%r7, [%rd8];
	shl.b32 	%r8, %r7, 2;
	cvt.s64.s32 	%rd9, %r8;
	add.s64 	%rd10, %rd4, %rd9;
	ld.global.u8 	%rs1, [%rd10];
	cvt.s64.s32 	%rd11, %r6;
	add.s64 	%rd12, %rd5, %rd11;
	st.global.u8 	[%rd12], %rs1;
	ld.global.u8 	%rs2, [%rd10+1];
	st.global.u8 	[%rd12+1], %rs2;
	ld.global.u8 	%rs3, [%rd10+2];
	st.global.u8 	[%rd12+2], %rs3;
	ld.global.u8 	%rs4, [%rd10+3];
	st.global.u8 	[%rd12+3], %rs4;
$L__BB1_2:
	ret;

}
	// .globl	vectorObarviSource
.visible .entry vectorObarviSource(
	.param .u64 .ptr .align 1 vectorObarviSource_param_0,
	.param .u64 .ptr .align 1 vectorObarviSource_param_1,
	.param .u64 .ptr .align 1 vectorObarviSource_param_2,
	.param .u64 .ptr .align 1 vectorObarviSource_param_3,
	.param .u32 vectorObarviSource_param_4
)
{
	.reg .pred 	%p<2>;
	.reg .b16 	%rs<6>;
	.reg .b32 	%r<11>;
	.reg .b64 	%rd<16>;

	ld.param.u64 	%rd1, [vectorObarviSource_param_0];
	ld.param.u64 	%rd2, [vectorObarviSource_param_1];
	ld.param.u64 	%rd3, [vectorObarviSource_param_2];
	ld.param.u64 	%rd4, [vectorObarviSource_param_3];
	ld.param.u32 	%r2, [vectorObarviSource_param_4];
	mov.u32 	%r3, %ntid.x;
	mov.u32 	%r4, %ctaid.x;
	mov.u32 	%r5, %tid.x;
	mad.lo.s32 	%r1, %r3, %r4, %r5;
	setp.ge.s32 	%p1, %r1, %r2;
	@%p1 bra 	$L__BB2_2;
	shl.b32 	%r6, %r1, 2;
	cvta.to.global.u64 	%rd5, %rd2;
	cvta.to.global.u64 	%rd6, %rd3;
	cvta.to.global.u64 	%rd7, %rd1;
	cvta.to.global.u64 	%rd8, %rd4;
	cvt.s64.s32 	%rd9, %r6;
	add.s64 	%rd10, %rd7, %rd9;
	ld.global.u8 	%rs1, [%rd10+1];
	mul.wide.u16 	%r7, %rs1, 256;
	ld.global.u8 	%r8, [%rd10];
	or.b32  	%r9, %r7, %r8;
	mul.wide.s32 	%rd11, %r1, 4;
	add.s64 	%rd12, %rd8, %rd11;
	st.global.u32 	[%rd12], %r9;
	shl.b32 	%r10, %r9, 2;
	cvt.u64.u32 	%rd13, %r10;
	add.s64 	%rd14, %rd5, %rd13;
	ld.global.u8 	%rs2, [%rd14];
	add.s64 	%rd15, %rd6, %rd9;
	st.global.u8 	[%rd15], %rs2;
	ld.global.u8 	%rs3, [%rd14+1];
	st.global.u8 	[%rd15+1], %rs3;
	ld.global.u8 	%rs4, [%rd14+2];
	st.global.u8 	[%rd15+2], %rs4;
	ld.global.u8 	%rs5, [%rd14+3];
	st.global.u8 	[%rd15+3], %rs5;
$L__BB2_2:
	ret;

}


// ===== COMPILED SASS (sm_100) =====

	.target	sm_100

	.elftype	@"ET_EXEC"


//--------------------- .note.nv.tkinfo           --------------------------
	.section	.note.nv.tkinfo,"",@"SHT_NOTE"
	.sectionflags	@"SHF_NOTE_NV_TKINFO"
	.tkinfo
        /*0018*/ 	.word	0x00000002
        /*0030*/ 	.string	""
        /*0030*/ 	.string	"ptxas"
        /*0030*/ 	.string	"Cuda compilation tools, release 13.0, V13.0.88"
        /*0030*/ 	.string	"Build cuda_13.0.r13.0/compiler.36424714_0"
        /*0030*/ 	.string	"-arch sm_100 -m 64 "



//--------------------- .note.nv.cuinfo           --------------------------
	.section	.note.nv.cuinfo,"",@"SHT_NOTE"
	.sectionflags	@"SHF_NOTE_NV_CUINFO"
        /*0018*/ 	.short	0x0002
        /*001a*/ 	.short	0x0064
        /*001c*/ 	.short	0x0082
	.zero		2


//--------------------- .nv.info                  --------------------------
	.section	.nv.info,"",@"SHT_CUDA_INFO"
	.align	4


	//----- nvinfo : EIATTR_REGCOUNT
	.align		4
        /*0000*/ 	.byte	0x04, 0x2f
        /*0002*/ 	.short	(.L_1 - .L_0)
	.align		4
.L_0:
        /*0004*/ 	.word	index@(vectorAdd)
        /*0008*/ 	.word	0x0000000c


	//----- nvinfo : EIATTR_FRAME_SIZE
	.align		4
.L_1:
        /*000c*/ 	.byte	0x04, 0x11
        /*000e*/ 	.short	(.L_3 - .L_2)
	.align		4
.L_2:
        /*0010*/ 	.word	index@(vectorAdd)
        /*0014*/ 	.word	0x00000000


	//----- nvinfo : EIATTR_REGCOUNT
	.align		4
.L_3:
        /*0018*/ 	.byte	0x04, 0x2f
        /*001a*/ 	.short	(.L_5 - .L_4)
	.align		4
.L_4:
        /*001c*/ 	.word	index@(vectorObarvi)
        /*0020*/ 	.word	0x00000010


	//----- nvinfo : EIATTR_FRAME_SIZE
	.align		4
.L_5:
        /*0024*/ 	.byte	0x04, 0x11
        /*0026*/ 	.short	(.L_7 - .L_6)
	.align		4
.L_6:
        /*0028*/ 	.word	index@(vectorObarvi)
        /*002c*/ 	.word	0x00000000


	//----- nvinfo : EIATTR_REGCOUNT
	.align		4
.L_7:
        /*0030*/ 	.byte	0x04, 0x2f
        /*0032*/ 	.short	(.L_9 - .L_8)
	.align		4
.L_8:
        /*0034*/ 	.word	index@(vectorObarviSource)
        /*0038*/ 	.word	0x00000014


	//----- nvinfo : EIATTR_FRAME_SIZE
	.align		4
.L_9:
        /*003c*/ 	.byte	0x04, 0x11
        /*003e*/ 	.short	(.L_11 - .L_10)
	.align		4
.L_10:
        /*0040*/ 	.word	index@(vectorObarviSource)
        /*0044*/ 	.word	0x00000000


	//----- nvinfo : EIATTR_MIN_STACK_SIZE
	.align		4
.L_11:
        /*0048*/ 	.byte	0x04, 0x12
        /*004a*/ 	.short	(.L_13 - .L_12)
	.align		4
.L_12:
        /*004c*/ 	.word	index@(vectorObarviSource)
        /*0050*/ 	.word	0x00000000


	//----- nvinfo : EIATTR_MIN_STACK_SIZE
	.align		4
.L_13:
        /*0054*/ 	.byte	0x04, 0x12
        /*0056*/ 	.short	(.L_15 - .L_14)
	.align		4
.L_14:
        /*0058*/ 	.word	index@(vectorObarvi)
        /*005c*/ 	.word	0x00000000


	//----- nvinfo : EIATTR_MIN_STACK_SIZE
	.align		4
.L_15:
        /*0060*/ 	.byte	0x04, 0x12
        /*0062*/ 	.short	(.L_17 - .L_16)
	.align		4
.L_16:
        /*0064*/ 	.word	index@(vectorAdd)
        /*0068*/ 	.word	0x00000000
.L_17:


//--------------------- .nv.compat                --------------------------
	.section	.nv.compat,"",@"SHT_CUDA_COMPAT_INFO"
	.align	4
        /*0000*/ 	.byte	0x02, 0x09, 0x00, 0x00, 0x02, 0x02, 0x01, 0x00, 0x02, 0x05, 0x05, 0x00, 0x03, 0x07, 0x01, 0x01
        /*0010*/ 	.byte	0x02, 0x03, 0x00, 0x00, 0x02, 0x06, 0x01, 0x00, 0x04, 0x0b, 0x08, 0x00, 0x09, 0x00, 0x00, 0x00
        /*0020*/ 	.byte	0x00, 0x00, 0x00, 0x00


//--------------------- .nv.info.vectorObarviSource --------------------------
	.section	.nv.info.vectorObarviSource,"",@"SHT_CUDA_INFO"
	.sectionflags	@""
	.align	4


	//----- nvinfo : EIATTR_CUDA_API_VERSION
	.align		4
        /*0000*/ 	.byte	0x04, 0x37
        /*0002*/ 	.short	(.L_19 - .L_18)
.L_18:
        /*0004*/ 	.word	0x00000082


	//----- nvinfo : EIATTR_KPARAM_INFO
	.align		4
.L_19:
        /*0008*/ 	.byte	0x04, 0x17
        /*000a*/ 	.short	(.L_21 - .L_20)
.L_20:
        /*000c*/ 	.word	0x00000000
        /*0010*/ 	.short	0x0004
        /*0012*/ 	.short	0x0020
        /*0014*/ 	.byte	0x00, 0xf0, 0x11, 0x00


	//----- nvinfo : EIATTR_KPARAM_INFO
	.align		4
.L_21:
        /*0018*/ 	.byte	0x04, 0x17
        /*001a*/ 	.short	(.L_23 - .L_22)
.L_22:
        /*001c*/ 	.word	0x00000000
        /*0020*/ 	.short	0x0003
        /*0022*/ 	.short	0x0018
        /*0024*/ 	.byte	0x00, 0xf5, 0x21, 0x00


	//----- nvinfo : EIATTR_KPARAM_INFO
	.align		4
.L_23:
        /*0028*/ 	.byte	0x04, 0x17
        /*002a*/ 	.short	(.L_25 - .L_24)
.L_24:
        /*002c*/ 	.word	0x00000000
        /*0030*/ 	.short	0x0002
        /*0032*/ 	.short	0x0010
        /*0034*/ 	.byte	0x00, 0xf5, 0x21, 0x00


	//----- nvinfo : EIATTR_KPARAM_INFO
	.align		4
.L_25:
        /*0038*/ 	.byte	0x04, 0x17
        /*003a*/ 	.short	(.L_27 - .L_26)
.L_26:
        /*003c*/ 	.word	0x00000000
        /*0040*/ 	.short	0x0001
        /*0042*/ 	.short	0x0008
        /*0044*/ 	.byte	0x00, 0xf5, 0x21, 0x00


	//----- nvinfo : EIATTR_KPARAM_INFO
	.align		4
.L_27:
        /*0048*/ 	.byte	0x04, 0x17
        /*004a*/ 	.short	(.L_29 - .L_28)
.L_28:
        /*004c*/ 	.word	0x00000000
        /*0050*/ 	.short	0x0000
        /*0052*/ 	.short	0x0000
        /*0054*/ 	.byte	0x00, 0xf5, 0x21, 0x00


	//----- nvinfo : EIATTR_SPARSE_MMA_MASK
	.align		4
.L_29:
        /*0058*/ 	.byte	0x03, 0x50
        /*005a*/ 	.short	0x0000


	//----- nvinfo : EIATTR_MAXREG_COUNT
	.align		4
        /*005c*/ 	.byte	0x03, 0x1b
        /*005e*/ 	.short	0x00ff


	//----- nvinfo : EIATTR_MERCURY_ISA_VERSION
	.align		4
        /*0060*/ 	.byte	0x03, 0x5f
        /*0062*/ 	.short	0x0101


	//----- nvinfo : EIATTR_VRC_CTA_INIT_COUNT
	.align		4
        /*0064*/ 	.byte	0x02, 0x4a
	.zero		1
	.zero		1


	//----- nvinfo : EIATTR_EXIT_INSTR_OFFSETS
	.align		4
        /*0068*/ 	.byte	0x04, 0x1c
        /*006a*/ 	.short	(.L_31 - .L_30)


	//   ....[0]....
.L_30:
        /*006c*/ 	.word	0x00000070


	//   ....[1]....
        /*0070*/ 	.word	0x00000210


	//----- nvinfo : EIATTR_CBANK_PARAM_SIZE
	.align		4
.L_31:
        /*0074*/ 	.byte	0x03, 0x19
        /*0076*/ 	.short	0x0024


	//----- nvinfo : EIATTR_PARAM_CBANK
	.align		4
        /*0078*/ 	.byte	0x04, 0x0a
        /*007a*/ 	.short	(.L_33 - .L_32)
	.align		4
.L_32:
        /*007c*/ 	.word	index@(.nv.constant0.vectorObarviSource)
        /*0080*/ 	.short	0x0380
        /*0082*/ 	.short	0x0024


	//----- nvinfo : EIATTR_SW_WAR
	.align		4
.L_33:
        /*0084*/ 	.byte	0x04, 0x36
        /*0086*/ 	.short	(.L_35 - .L_34)
.L_34:
        /*0088*/ 	.word	0x00000008
.L_35:


//--------------------- .nv.info.vectorObarvi     --------------------------
	.section	.nv.info.vectorObarvi,"",@"SHT_CUDA_INFO"
	.sectionflags	@""
	.align	4


	//----- nvinfo : EIATTR_CUDA_API_VERSION
	.align		4
        /*0000*/ 	.byte	0x04, 0x37
        /*0002*/ 	.short	(.L_37 - .L_36)
.L_36:
        /*0004*/ 	.word	0x00000082


	//----- nvinfo : EIATTR_KPARAM_INFO
	.align		4
.L_37:
        /*0008*/ 	.byte	0x04, 0x17
        /*000a*/ 	.short	(.L_39 - .L_38)
.L_38:
        /*000c*/ 	.word	0x00000000
        /*0010*/ 	.short	0x0003
        /*0012*/ 	.short	0x0018
        /*0014*/ 	.byte	0x00, 0xf0, 0x11, 0x00


	//----- nvinfo : EIATTR_KPARAM_INFO
	.align		4
.L_39:
        /*0018*/ 	.byte	0x04, 0x17
        /*001a*/ 	.short	(.L_41 - .L_40)
.L_40:
        /*001c*/ 	.word	0x00000000
        /*0020*/ 	.short	0x0002
        /*0022*/ 	.short	0x0010
        /*0024*/ 	.byte	0x00, 0xf5, 0x21, 0x00


	//----- nvinfo : EIATTR_KPARAM_INFO
	.align		4
.L_41:
        /*0028*/ 	.byte	0x04, 0x17
        /*002a*/ 	.short	(.L_43 - .L_42)
.L_42:
        /*002c*/ 	.word	0x00000000
        /*0030*/ 	.short	0x0001
        /*0032*/ 	.short	0x0008
        /*0034*/ 	.byte	0x00, 0xf5, 0x21, 0x00


	//----- nvinfo : EIATTR_KPARAM_INFO
	.align		4
.L_43:
        /*0038*/ 	.byte	0x04, 0x17
        /*003a*/ 	.short	(.L_45 - .L_44)
.L_44:
        /*003c*/ 	.word	0x00000000
        /*0040*/ 	.short	0x0000
        /*0042*/ 	.short	0x0000
        /*0044*/ 	.byte	0x00, 0xf5, 0x21, 0x00


	//----- nvinfo : EIATTR_SPARSE_MMA_MASK
	.align		4
.L_45:
        /*0048*/ 	.byte	0x03, 0x50
        /*004a*/ 	.short	0x0000


	//----- nvinfo : EIATTR_MAXREG_COUNT
	.align		4
        /*004c*/ 	.byte	0x03, 0x1b
        /*004e*/ 	.short	0x00ff


	//----- nvinfo : EIATTR_MERCURY_ISA_VERSION
	.align		4
        /*0050*/ 	.byte	0x03, 0x5f
        /*0052*/ 	.short	0x0101


	//----- nvinfo : EIATTR_VRC_CTA_INIT_COUNT
	.align		4
        /*0054*/ 	.byte	0x02, 0x4a
	.zero		1
	.zero		1


	//----- nvinfo : EIATTR_EXIT_INSTR_OFFSETS
	.align		4
        /*0058*/ 	.byte	0x04, 0x1c
        /*005a*/ 	.short	(.L_47 - .L_46)


	//   ....[0]....
.L_46:
        /*005c*/ 	.word	0x00000070


	//   ....[1]....
        /*0060*/ 	.word	0x000001c0


	//----- nvinfo : EIATTR_CBANK_PARAM_SIZE
	.align		4
.L_47:
        /*0064*/ 	.byte	0x03, 0x19
        /*0066*/ 	.short	0x001c


	//----- nvinfo : EIATTR_PARAM_CBANK
	.align		4
        /*0068*/ 	.byte	0x04, 0x0a
        /*006a*/ 	.short	(.L_49 - .L_48)
	.align		4
.L_48:
        /*006c*/ 	.word	index@(.nv.constant0.vectorObarvi)
        /*0070*/ 	.short	0x0380
        /*0072*/ 	.short	0x001c


	//----- nvinfo : EIATTR_SW_WAR
	.align		4
.L_49:
        /*0074*/ 	.byte	0x04, 0x36
        /*0076*/ 	.short	(.L_51 - .L_50)
.L_50:
        /*0078*/ 	.word	0x00000008
.L_51:


//--------------------- .nv.info.vectorAdd        --------------------------
	.section	.nv.info.vectorAdd,"",@"SHT_CUDA_INFO"
	.sectionflags	@""
	.align	4


	//----- nvinfo : EIATTR_CUDA_API_VERSION
	.align		4
        /*0000*/ 	.byte	0x04, 0x37
        /*0002*/ 	.short	(.L_53 - .L_52)
.L_52:
        /*0004*/ 	.word	0x00000082


	//----- nvinfo : EIATTR_KPARAM_INFO
	.align		4
.L_53:
        /*0008*/ 	.byte	0x04, 0x17
        /*000a*/ 	.short	(.L_55 - .L_54)
.L_54:
        /*000c*/ 	.word	0x00000000
        /*0010*/ 	.short	0x0003
        /*0012*/ 	.short	0x0018
        /*0014*/ 	.byte	0x00, 0xf0, 0x11, 0x00


	//----- nvinfo : EIATTR_KPARAM_INFO
	.align		4
.L_55:
        /*0018*/ 	.byte	0x04, 0x17
        /*001a*/ 	.short	(.L_57 - .L_56)
.L_56:
        /*001c*/ 	.word	0x00000000
        /*0020*/ 	.short	0x0002
        /*0022*/ 	.short	0x0010
        /*0024*/ 	.byte	0x00, 0xf5, 0x21, 0x00


	//----- nvinfo : EIATTR_KPARAM_INFO
	.align		4
.L_57:
        /*0028*/ 	.byte	0x04, 0x17
        /*002a*/ 	.short	(.L_59 - .L_58)
.L_58:
        /*002c*/ 	.word	0x00000000
        /*0030*/ 	.short	0x0001
        /*0032*/ 	.short	0x0008
        /*0034*/ 	.byte	0x00, 0xf5, 0x21, 0x00


	//----- nvinfo : EIATTR_KPARAM_INFO
	.align		4
.L_59:
        /*0038*/ 	.byte	0x04, 0x17
        /*003a*/ 	.short	(.L_61 - .L_60)
.L_60:
        /*003c*/ 	.word	0x00000000
        /*0040*/ 	.short	0x0000
        /*0042*/ 	.short	0x0000
        /*0044*/ 	.byte	0x00, 0xf5, 0x21, 0x00


	//----- nvinfo : EIATTR_SPARSE_MMA_MASK
	.align		4
.L_61:
        /*0048*/ 	.byte	0x03, 0x50
        /*004a*/ 	.short	0x0000


	//----- nvinfo : EIATTR_MAXREG_COUNT
	.align		4
        /*004c*/ 	.byte	0x03, 0x1b
        /*004e*/ 	.short	0x00ff


	//----- nvinfo : EIATTR_MERCURY_ISA_VERSION
	.align		4
        /*0050*/ 	.byte	0x03, 0x5f
        /*0052*/ 	.short	0x0101


	//----- nvinfo : EIATTR_VRC_CTA_INIT_COUNT
	.align		4
        /*0054*/ 	.byte	0x02, 0x4a
	.zero		1
	.zero		1


	//----- nvinfo : EIATTR_EXIT_INSTR_OFFSETS
	.align		4
        /*0058*/ 	.byte	0x04, 0x1c
        /*005a*/ 	.short	(.L_63 - .L_62)


	//   ....[0]....
.L_62:
        /*005c*/ 	.word	0x00000070


	//   ....[1]....
        /*0060*/ 	.word	0x00000130


	//----- nvinfo : EIATTR_CBANK_PARAM_SIZE
	.align		4
.L_63:
        /*0064*/ 	.byte	0x03, 0x19
        /*0066*/ 	.short	0x001c


	//----- nvinfo : EIATTR_PARAM_CBANK
	.align		4
        /*0068*/ 	.byte	0x04, 0x0a
        /*006a*/ 	.short	(.L_65 - .L_64)
	.align		4
.L_64:
        /*006c*/ 	.word	index@(.nv.constant0.vectorAdd)
        /*0070*/ 	.short	0x0380
        /*0072*/ 	.short	0x001c


	//----- nvinfo : EIATTR_SW_WAR
	.align		4
.L_65:
        /*0074*/ 	.byte	0x04, 0x36
        /*0076*/ 	.short	(.L_67 - .L_66)
.L_66:
        /*0078*/ 	.word	0x00000008
.L_67:


//--------------------- .nv.callgraph             --------------------------
	.section	.nv.callgraph,"",@"SHT_CUDA_CALLGRAPH"
	.align	4
	.sectionentsize	8
	.align		4
        /*0000*/ 	.word	0x00000000
	.align		4
        /*0004*/ 	.word	0xffffffff
	.align		4
        /*0008*/ 	.word	0x00000000
	.align		4
        /*000c*/ 	.word	0xfffffffe
	.align		4
        /*0010*/ 	.word	0x00000000
	.align		4
        /*0014*/ 	.word	0xfffffffd
	.align		4
        /*0018*/ 	.word	0x00000000
	.align		4
        /*001c*/ 	.word	0xfffffffc


//--------------------- .text.vectorObarviSource  --------------------------
	.section	.text.vectorObarviSource,"ax",@progbits
	.align	128
        .global         vectorObarviSource
        .type           vectorObarviSource,@function
        .size           vectorObarviSource,(.L_x_3 - vectorObarviSource)
        .other          vectorObarviSource,@"STO_CUDA_ENTRY STV_DEFAULT"
vectorObarviSource:
.text.vectorObarviSource:
[----:B------:R-:W-:Y:S01]  /*0000*/  LDC R1, c[0x0][0x37c] ;  /* 0x0000df00ff017b82 */ /* 0x000fe20000000800 */
[----:B------:R-:W0:Y:S01]  /*0010*/  S2R R7, SR_CTAID.X ;  /* 0x0000000000077919 */ /* 0x000e220000002500 */
[----:B------:R-:W0:Y:S01]  /*0020*/  LDCU UR4, c[0x0][0x360] ;  /* 0x00006c00ff0477ac */ /* 0x000e220008000800 */
[----:B------:R-:W0:Y:S01]  /*0030*/  S2R R0, SR_TID.X ;  /* 0x0000000000007919 */ /* 0x000e220000002100 */
[----:B------:R-:W1:Y:S01]  /*0040*/  LDCU UR5, c[0x0][0x3a0] ;  /* 0x00007400ff0577ac */ /* 0x000e620008000800 */
[----:B0-----:R-:W-:-:S05]  /*0050*/  IMAD R7, R7, UR4, R0 ;  /* 0x0000000407077c24 */ /* 0x001fca000f8e0200 */
[----:B-1----:R-:W-:-:S13]  /*0060*/  ISETP.GE.AND P0, PT, R7, UR5, PT ;  /* 0x0000000507007c0c */ /* 0x002fda000bf06270 */
[----:B------:R-:W-:Y:S05]  /*0070*/  @P0 EXIT ;  /* 0x000000000000094d */ /* 0x000fea0003800000 */
[----:B------:R-:W0:Y:S01]  /*0080*/  LDCU.128 UR8, c[0x0][0x380] ;  /* 0x00007000ff0877ac */ /* 0x000e220008000c00 */
[----:B------:R-:W-:Y:S01]  /*0090*/  IMAD.SHL.U32 R8, R7, 0x4, RZ ;  /* 0x0000000407087824 */ /* 0x000fe200078e00ff */
[----:B------:R-:W1:Y:S01]  /*00a0*/  LDC.64 R4, c[0x0][0x398] ;  /* 0x0000e600ff047b82 */ /* 0x000e620000000a00 */
[----:B------:R-:W2:Y:S03]  /*00b0*/  LDCU.64 UR4, c[0x0][0x358] ;  /* 0x00006b00ff0477ac */ /* 0x000ea60008000a00 */
[----:B------:R-:W-:Y:S01]  /*00c0*/  SHF.R.S32.HI R10, RZ, 0x1f, R8 ;  /* 0x0000001fff0a7819 */ /* 0x000fe20000011408 */
[----:B------:R-:W3:Y:S01]  /*00d0*/  LDCU.64 UR6, c[0x0][0x390] ;  /* 0x00007200ff0677ac */ /* 0x000ee20008000a00 */
[----:B0-----:R-:W-:-:S04]  /*00e0*/  IADD3 R2, P0, PT, R8, UR8, RZ ;  /* 0x0000000808027c10 */ /* 0x001fc8000ff1e0ff */
[----:B------:R-:W-:-:S05]  /*00f0*/  IADD3.X R3, PT, PT, R10, UR9, RZ, P0, !PT ;  /* 0x000000090a037c10 */ /* 0x000fca00087fe4ff */
[----:B--2---:R-:W2:Y:S04]  /*0100*/  LDG.E.U8 R0, desc[UR4][R2.64+0x1] ;  /* 0x0000010402007981 */ /* 0x004ea8000c1e1100 */
[----:B------:R-:W2:Y:S01]  /*0110*/  LDG.E.U8 R9, desc[UR4][R2.64] ;  /* 0x0000000402097981 */ /* 0x000ea2000c1e1100 */
[----:B-1----:R-:W-:-:S04]  /*0120*/  IMAD.WIDE R4, R7, 0x4, R4 ;  /* 0x0000000407047825 */ /* 0x002fc800078e0204 */
[----:B--2---:R-:W-:-:S05]  /*0130*/  IMAD R11, R0, 0x100, R9 ;  /* 0x00000100000b7824 */ /* 0x004fca00078e0209 */
[----:B------:R-:W-:Y:S01]  /*0140*/  LEA R6, P0, R11, UR10, 0x2 ;  /* 0x0000000a0b067c11 */ /* 0x000fe2000f8010ff */
[----:B------:R-:W-:Y:S04]  /*0150*/  STG.E desc[UR4][R4.64], R11 ;  /* 0x0000000b04007986 */ /* 0x000fe8000c101904 */
[----:B------:R-:W-:-:S05]  /*0160*/  IMAD.X R7, RZ, RZ, UR11, P0 ;  /* 0x0000000bff077e24 */ /* 0x000fca00080e06ff */
[----:B------:R-:W2:Y:S01]  /*0170*/  LDG.E.U8 R13, desc[UR4][R6.64] ;  /* 0x00000004060d7981 */ /* 0x000ea2000c1e1100 */
[----:B---3--:R-:W-:-:S04]  /*0180*/  IADD3 R8, P0, PT, R8, UR6, RZ ;  /* 0x0000000608087c10 */ /* 0x008fc8000ff1e0ff */
[----:B------:R-:W-:-:S05]  /*0190*/  IADD3.X R9, PT, PT, R10, UR7, RZ, P0, !PT ;  /* 0x000000070a097c10 */ /* 0x000fca00087fe4ff */
[----:B--2---:R-:W-:Y:S04]  /*01a0*/  STG.E.U8 desc[UR4][R8.64], R13 ;  /* 0x0000000d08007986 */ /* 0x004fe8000c101104 */
[----:B------:R-:W2:Y:S04]  /*01b0*/  LDG.E.U8 R3, desc[UR4][R6.64+0x1] ;  /* 0x0000010406037981 */ /* 0x000ea8000c1e1100 */
[----:B--2---:R-:W-:Y:S04]  /*01c0*/  STG.E.U8 desc[UR4][R8.64+0x1], R3 ;  /* 0x0000010308007986 */ /* 0x004fe8000c101104 */
[----:B------:R-:W2:Y:S04]  /*01d0*/  LDG.E.U8 R15, desc[UR4][R6.64+0x2] ;  /* 0x00000204060f7981 */ /* 0x000ea8000c1e1100 */
[----:B--2---:R-:W-:Y:S04]  /*01e0*/  STG.E.U8 desc[UR4][R8.64+0x2], R15 ;  /* 0x0000020f08007986 */ /* 0x004fe8000c101104 */
[----:B------:R-:W2:Y:S04]  /*01f0*/  LDG.E.U8 R17, desc[UR4][R6.64+0x3] ;  /* 0x0000030406117981 */ /* 0x000ea8000c1e1100 */
[----:B--2---:R-:W-:Y:S01]  /*0200*/  STG.E.U8 desc[UR4][R8.64+0x3], R17 ;  /* 0x0000031108007986 */ /* 0x004fe2000c101104 */
[----:B------:R-:W-:Y:S05]  /*0210*/  EXIT ;  /* 0x000000000000794d */ /* 0x000fea0003800000 */
.L_x_0:
[----:B------:R-:W-:-:S00]  /*0220*/  BRA `(.L_x_0) ;  /* 0xfffffffc00fc7947 */ /* 0x000fc0000383ffff */
[----:B------:R-:W-:-:S00]  /*0230*/  NOP ;  /* 0x0000000000007918 */ /* 0x000fc00000000000 */
        /* <DEDUP_REMOVED lines=12> */
.L_x_3:


//--------------------- .text.vectorObarvi        --------------------------
	.section	.text.vectorObarvi,"ax",@progbits
	.align	128
        .global         vectorObarvi
        .type           vectorObarvi,@function
        .size           vectorObarvi,(.L_x_4 - vectorObarvi)
        .other          vectorObarvi,@"STO_CUDA_ENTRY STV_DEFAULT"
vectorObarvi:
.text.vectorObarvi:
        /* <DEDUP_REMOVED lines=8> */
[----:B------:R-:W0:Y:S01]  /*0080*/  LDC.64 R2, c[0x0][0x380] ;  /* 0x0000e000ff027b82 */ /* 0x000e220000000a00 */
[----:B------:R-:W1:Y:S01]  /*0090*/  LDCU.64 UR4, c[0x0][0x358] ;  /* 0x00006b00ff0477ac */ /* 0x000e620008000a00 */
[----:B------:R-:W2:Y:S01]  /*00a0*/  LDCU.64 UR6, c[0x0][0x388] ;  /* 0x00007100ff0677ac */ /* 0x000ea20008000a00 */
[----:B0-----:R-:W-:-:S06]  /*00b0*/  IMAD.WIDE R2, R7, 0x4, R2 ;  /* 0x0000000407027825 */ /* 0x001fcc00078e0202 */
[----:B-1----:R-:W3:Y:S02]  /*00c0*/  LDG.E R2, desc[UR4][R2.64] ;  /* 0x0000000402027981 */ /* 0x002ee4000c1e1900 */
[----:B---3--:R-:W-:-:S05]  /*00d0*/  IMAD.SHL.U32 R0, R2, 0x4, RZ ;  /* 0x0000000402007824 */ /* 0x008fca00078e00ff */
[----:B--2---:R-:W-:-:S04]  /*00e0*/  IADD3 R4, P0, PT, R0, UR6, RZ ;  /* 0x0000000600047c10 */ /* 0x004fc8000ff1e0ff */
[----:B------:R-:W-:Y:S01]  /*00f0*/  LEA.HI.X.SX32 R5, R0, UR7, 0x1, P0 ;  /* 0x0000000700057c11 */ /* 0x000fe200080f0eff */
[----:B------:R-:W0:Y:S04]  /*0100*/  LDCU.64 UR6, c[0x0][0x390] ;  /* 0x00007200ff0677ac */ /* 0x000e280008000a00 */
[----:B------:R-:W2:Y:S01]  /*0110*/  LDG.E.U8 R9, desc[UR4][R4.64] ;  /* 0x0000000404097981 */ /* 0x000ea2000c1e1100 */
[----:B------:R-:W-:-:S05]  /*0120*/  IMAD.SHL.U32 R7, R7, 0x4, RZ ;  /* 0x0000000407077824 */ /* 0x000fca00078e00ff */
[----:B0-----:R-:W-:-:S04]  /*0130*/  IADD3 R6, P0, PT, R7, UR6, RZ ;  /* 0x0000000607067c10 */ /* 0x001fc8000ff1e0ff */
[----:B------:R-:W-:-:S05]  /*0140*/  LEA.HI.X.SX32 R7, R7, UR7, 0x1, P0 ;  /* 0x0000000707077c11 */ /* 0x000fca00080f0eff */
        /* <DEDUP_REMOVED lines=8> */
.L_x_1:
        /* <DEDUP_REMOVED lines=11> */
.L_x_4:


//--------------------- .text.vectorAdd           --------------------------
	.section	.text.vectorAdd,"ax",@progbits
	.align	128
        .global         vectorAdd
        .type           vectorAdd,@function
        .size           vectorAdd,(.L_x_5 - vectorAdd)
        .other          vectorAdd,@"STO_CUDA_ENTRY STV_DEFAULT"
vectorAdd:
.text.vectorAdd:
        /* <DEDUP_REMOVED lines=9> */
[----:B------:R-:W1:Y:S07]  /*0090*/  LDCU.64 UR4, c[0x0][0x358] ;  /* 0x00006b00ff0477ac */ /* 0x000e6e0008000a00 */
[----:B------:R-:W2:Y:S08]  /*00a0*/  LDC.64 R4, c[0x0][0x388] ;  /* 0x0000e200ff047b82 */ /* 0x000eb00000000a00 */
[----:B------:R-:W3:Y:S01]  /*00b0*/  LDC.64 R6, c[0x0][0x390] ;  /* 0x0000e400ff067b82 */ /* 0x000ee20000000a00 */
[----:B0-----:R-:W-:-:S06]  /*00c0*/  IMAD.WIDE R2, R9, 0x4, R2 ;  /* 0x0000000409027825 */ /* 0x001fcc00078e0202 */
[----:B-1----:R-:W4:Y:S01]  /*00d0*/  LDG.E R2, desc[UR4][R2.64] ;  /* 0x0000000402027981 */ /* 0x002f22000c1e1900 */
[----:B--2---:R-:W-:-:S06]  /*00e0*/  IMAD.WIDE R4, R9, 0x4, R4 ;  /* 0x0000000409047825 */ /* 0x004fcc00078e0204 */
[----:B------:R-:W4:Y:S01]  /*00f0*/  LDG.E R5, desc[UR4][R4.64] ;  /* 0x0000000404057981 */ /* 0x000f22000c1e1900 */
[----:B---3--:R-:W-:-:S04]  /*0100*/  IMAD.WIDE R6, R9, 0x4, R6 ;  /* 0x0000000409067825 */ /* 0x008fc800078e0206 */
[----:B----4-:R-:W-:-:S05]  /*0110*/  FADD R9, R2, R5 ;  /* 0x0000000502097221 */ /* 0x010fca0000000000 */
[----:B------:R-:W-:Y:S01]  /*0120*/  STG.E desc[UR4][R6.64], R9 ;  /* 0x0000000906007986 */ /* 0x000fe2000c101904 */
[----:B------:R-:W-:Y:S05]  /*0130*/  EXIT ;  /* 0x000000000000794d */ /* 0x000fea0003800000 */
.L_x_2:
        /* <DEDUP_REMOVED lines=12> */
.L_x_5:


//--------------------- .nv.shared.reserved.0     --------------------------
	.section	.nv.shared.reserved.0,"aw",@nobits
	.weak		__nv_reservedSMEM_offset_0_alias
	.size		__nv_reservedSMEM_offset_0_alias, 0, 64
	.other		__nv_reservedSMEM_offset_0_alias,@"STO_CUDA_RESERVED_SHARED STV_DEFAULT"
__nv_reservedSMEM_offset_0_alias:
	.zero		0
	.zero		64


//--------------------- .nv.constant0.vectorObarviSource --------------------------
	.section	.nv.constant0.vectorObarviSource,"a",@progbits
	.sectionflags	@""
	.align	4
.nv.constant0.vectorObarviSource:
	.zero		932


//--------------------- .nv.constant0.vectorObarvi --------------------------
	.section	.nv.constant0.vectorObarvi,"a",@progbits
	.sectionflags	@""
	.align	4
.nv.constant0.vectorObarvi:
	.zero		924


//--------------------- .nv.constant0.vectorAdd   --------------------------
	.section	.nv.constant0.vectorAdd,"a",@progbits
	.sectionflags	@""
	.align	4
.nv.constant0.vectorAdd:
	.zero		924


//--------------------- SYMBOLS --------------------------

	.type		.nv.reservedSmem.offset0,@object
	.size		.nv.reservedSmem.offset0,0x4
